//
// Generated by NVIDIA NVVM Compiler
//
// Compiler Build ID: CL-36424714
// Cuda compilation tools, release 13.0, V13.0.88
// Based on NVVM 20.0.0
//

.version 9.0
.target sm_100
.address_size 64

	// .globl	default_function_kernel0

.visible .entry default_function_kernel0(
	.param .u64 .ptr .align 1 default_function_kernel0_param_0,
	.param .u64 .ptr .align 1 default_function_kernel0_param_1
)
{
	.reg .pred 	%p<8>;
	.reg .b32 	%r<18>;
	.reg .b32 	%f<18>;
	.reg .b64 	%rd<9>;
	.reg .b64 	%fd<3>;

	ld.param.u64 	%rd3, [default_function_kernel0_param_0];
	ld.param.u64 	%rd2, [default_function_kernel0_param_1];
	cvta.to.global.u64 	%rd4, %rd3;
	mov.u32 	%r3, %ctaid.x;
	shl.b32 	%r4, %r3, 3;
	mov.u32 	%r5, %tid.x;
	shr.u32 	%r6, %r5, 5;
	add.s32 	%r1, %r4, %r6;
	and.b32  	%r2, %r5, 31;
	mad.lo.s32 	%r7, %r1, 49, %r2;
	mul.wide.s32 	%rd5, %r7, 4;
	add.s64 	%rd1, %rd4, %rd5;
	ld.global.nc.f32 	%f1, [%rd1];
	setp.gt.u32 	%p1, %r2, 16;
	mov.f32 	%f17, 0f00000000;
	@%p1 bra 	$L__BB0_2;
	ld.global.nc.f32 	%f17, [%rd1+128];
$L__BB0_2:
	add.f32 	%f6, %f1, %f17;
	mov.b32 	%r8, %f6;
	shfl.sync.bfly.b32	%r9|%p2, %r8, 16, 31, -1;
	mov.b32 	%f7, %r9;
	add.f32 	%f8, %f6, %f7;
	mov.b32 	%r10, %f8;
	shfl.sync.bfly.b32	%r11|%p3, %r10, 8, 31, -1;
	mov.b32 	%f9, %r11;
	add.f32 	%f10, %f8, %f9;
	mov.b32 	%r12, %f10;
	shfl.sync.bfly.b32	%r13|%p4, %r12, 4, 31, -1;
	mov.b32 	%f11, %r13;
	add.f32 	%f12, %f10, %f11;
	mov.b32 	%r14, %f12;
	shfl.sync.bfly.b32	%r15|%p5, %r14, 2, 31, -1;
	mov.b32 	%f13, %r15;
	add.f32 	%f14, %f12, %f13;
	mov.b32 	%r16, %f14;
	shfl.sync.bfly.b32	%r17|%p6, %r16, 1, 31, -1;
	mov.b32 	%f15, %r17;
	add.f32 	%f4, %f14, %f15;
	setp.ne.s32 	%p7, %r2, 0;
	@%p7 bra 	$L__BB0_4;
	cvt.f64.f32 	%fd1, %f4;
	mul.f64 	%fd2, %fd1, 0d3F94E5E0A72F0539;
	cvt.rn.f32.f64 	%f16, %fd2;
	cvta.to.global.u64 	%rd6, %rd2;
	mul.wide.s32 	%rd7, %r1, 4;
	add.s64 	%rd8, %rd6, %rd7;
	st.global.f32 	[%rd8], %f16;
$L__BB0_4:
	ret;

}


// ===== COMPILED SASS (sm_100) =====

	.target	sm_100

	.elftype	@"ET_EXEC"


//--------------------- .note.nv.tkinfo           --------------------------
	.section	.note.nv.tkinfo,"",@"SHT_NOTE"
	.sectionflags	@"SHF_NOTE_NV_TKINFO"
	.tkinfo
        /*0018*/ 	.word	0x00000002
        /*0030*/ 	.string	""
        /*0030*/ 	.string	"ptxas"
        /*0030*/ 	.string	"Cuda compilation tools, release 13.0, V13.0.88"
        /*0030*/ 	.string	"Build cuda_13.0.r13.0/compiler.36424714_0"
        /*0030*/ 	.string	"-arch sm_100 -m 64 "



//--------------------- .note.nv.cuinfo           --------------------------
	.section	.note.nv.cuinfo,"",@"SHT_NOTE"
	.sectionflags	@"SHF_NOTE_NV_CUINFO"
        /*0018*/ 	.short	0x0002
        /*001a*/ 	.short	0x0064
        /*001c*/ 	.short	0x0082
	.zero		2


//--------------------- .nv.info                  --------------------------
	.section	.nv.info,"",@"SHT_CUDA_INFO"
	.align	4


	//----- nvinfo : EIATTR_REGCOUNT
	.align		4
        /*0000*/ 	.byte	0x04, 0x2f
        /*0002*/ 	.short	(.L_1 - .L_0)
	.align		4
.L_0:
        /*0004*/ 	.word	index@(default_function_kernel0)
        /*0008*/ 	.word	0x0000000e


	//----- nvinfo : EIATTR_FRAME_SIZE
	.align		4
.L_1:
        /*000c*/ 	.byte	0x04, 0x11
        /*000e*/ 	.short	(.L_3 - .L_2)
	.align		4
.L_2:
        /*0010*/ 	.word	index@(default_function_kernel0)
        /*0014*/ 	.word	0x00000000


	//----- nvinfo : EIATTR_MIN_STACK_SIZE
	.align		4
.L_3:
        /*0018*/ 	.byte	0x04, 0x12
        /*001a*/ 	.short	(.L_5 - .L_4)
	.align		4
.L_4:
        /*001c*/ 	.word	index@(default_function_kernel0)
        /*0020*/ 	.word	0x00000000
.L_5:


//--------------------- .nv.compat                --------------------------
	.section	.nv.compat,"",@"SHT_CUDA_COMPAT_INFO"
	.align	4
        /*0000*/ 	.byte	0x02, 0x09, 0x00, 0x00, 0x02, 0x02, 0x01, 0x00, 0x02, 0x05, 0x05, 0x00, 0x03, 0x07, 0x01, 0x01
        /*0010*/ 	.byte	0x02, 0x03, 0x00, 0x00, 0x02, 0x06, 0x01, 0x00, 0x04, 0x0b, 0x08, 0x00, 0x01, 0x00, 0x00, 0x00
        /*0020*/ 	.byte	0x00, 0x00, 0x00, 0x00


//--------------------- .nv.info.default_function_kernel0 --------------------------
	.section	.nv.info.default_function_kernel0,"",@"SHT_CUDA_INFO"
	.sectionflags	@""
	.align	4


	//----- nvinfo : EIATTR_CUDA_API_VERSION
	.align		4
        /*0000*/ 	.byte	0x04, 0x37
        /*0002*/ 	.short	(.L_7 - .L_6)
.L_6:
        /*0004*/ 	.word	0x00000082


	//----- nvinfo : EIATTR_KPARAM_INFO
	.align		4
.L_7:
        /*0008*/ 	.byte	0x04, 0x17
        /*000a*/ 	.short	(.L_9 - .L_8)
.L_8:
        /*000c*/ 	.word	0x00000000
        /*0010*/ 	.short	0x0001
        /*0012*/ 	.short	0x0008
        /*0014*/ 	.byte	0x00, 0xf5, 0x21, 0x00


	//----- nvinfo : EIATTR_KPARAM_INFO
	.align		4
.L_9:
        /*0018*/ 	.byte	0x04, 0x17
        /*001a*/ 	.short	(.L_11 - .L_10)
.L_10:
        /*001c*/ 	.word	0x00000000
        /*0020*/ 	.short	0x0000
        /*0022*/ 	.short	0x0000
        /*0024*/ 	.byte	0x00, 0xf5, 0x21, 0x00


	//----- nvinfo : EIATTR_SPARSE_MMA_MASK
	.align		4
.L_11:
        /*0028*/ 	.byte	0x03, 0x50
        /*002a*/ 	.short	0x0000


	//----- nvinfo : EIATTR_MAXREG_COUNT
	.align		4
        /*002c*/ 	.byte	0x03, 0x1b
        /*002e*/ 	.short	0x00ff


	//----- nvinfo : EIATTR_MERCURY_ISA_VERSION
	.align		4
        /*0030*/ 	.byte	0x03, 0x5f
        /*0032*/ 	.short	0x0101


	//----- nvinfo : EIATTR_COOP_GROUP_MASK_REGIDS
	.align		4
        /*0034*/ 	.byte	0x04, 0x29
        /*0036*/ 	.short	(.L_13 - .L_12)


	//   ....[0]....
.L_12:
        /*0038*/ 	.word	0xffffffff


	//   ....[1]....
        /*003c*/ 	.word	0xffffffff


	//   ....[2]....
        /*0040*/ 	.word	0xffffffff


	//   ....[3]....
        /*0044*/ 	.word	0xffffffff


	//   ....[4]....
        /*0048*/ 	.word	0xffffffff


	//----- nvinfo : EIATTR_COOP_GROUP_INSTR_OFFSETS
	.align		4
.L_13:
        /*004c*/ 	.byte	0x04, 0x28
        /*004e*/ 	.short	(.L_15 - .L_14)


	//   ....[0]....
.L_14:
        /*0050*/ 	.word	0x00000100


	//   ....[1]....
        /*0054*/ 	.word	0x00000120


	//   ....[2]....
        /*0058*/ 	.word	0x00000140


	//   ....[3]....
        /*005c*/ 	.word	0x00000160


	//   ....[4]....
        /*0060*/ 	.word	0x00000180


	//----- nvinfo : EIATTR_VRC_CTA_INIT_COUNT
	.align		4
.L_15:
        /*0064*/ 	.byte	0x02, 0x4a
	.zero		1
	.zero		1


	//----- nvinfo : EIATTR_EXIT_INSTR_OFFSETS
	.align		4
        /*0068*/ 	.byte	0x04, 0x1c
        /*006a*/ 	.short	(.L_17 - .L_16)


	//   ....[0]....
.L_16:
        /*006c*/ 	.word	0x000001a0


	//   ....[1]....
        /*0070*/ 	.word	0x00000230


	//----- nvinfo : EIATTR_CBANK_PARAM_SIZE
	.align		4
.L_17:
        /*0074*/ 	.byte	0x03, 0x19
        /*0076*/ 	.short	0x0010


	//----- nvinfo : EIATTR_PARAM_CBANK
	.align		4
        /*0078*/ 	.byte	0x04, 0x0a
        /*007a*/ 	.short	(.L_19 - .L_18)
	.align		4
.L_18:
        /*007c*/ 	.word	index@(.nv.constant0.default_function_kernel0)
        /*0080*/ 	.short	0x0380
        /*0082*/ 	.short	0x0010


	//----- nvinfo : EIATTR_SW_WAR
	.align		4
.L_19:
        /*0084*/ 	.byte	0x04, 0x36
        /*0086*/ 	.short	(.L_21 - .L_20)
.L_20:
        /*0088*/ 	.word	0x00000008
.L_21:


//--------------------- .nv.callgraph             --------------------------
	.section	.nv.callgraph,"",@"SHT_CUDA_CALLGRAPH"
	.align	4
	.sectionentsize	8
	.align		4
        /*0000*/ 	.word	0x00000000
	.align		4
        /*0004*/ 	.word	0xffffffff
	.align		4
        /*0008*/ 	.word	0x00000000
	.align		4
        /*000c*/ 	.word	0xfffffffe
	.align		4
        /*0010*/ 	.word	0x00000000
	.align		4
        /*0014*/ 	.word	0xfffffffd
	.align		4
        /*0018*/ 	.word	0x00000000
	.align		4
        /*001c*/ 	.word	0xfffffffc


//--------------------- .text.default_function_kernel0 --------------------------
	.section	.text.default_function_kernel0,"ax",@progbits
	.align	128
        .global         default_function_kernel0
        .type           default_function_kernel0,@function
        .size           default_function_kernel0,(.L_x_1 - default_function_kernel0)
        .other          default_function_kernel0,@"STO_CUDA_ENTRY STV_DEFAULT"
default_function_kernel0:
.text.default_function_kernel0:
[----:B------:R-:W-:Y:S01]  /*0000*/  LDC R1, c[0x0][0x37c] ;  /* 0x0000df00ff017b82 */ /* 0x000fe20000000800 */
[----:B------:R-:W0:Y:S07]  /*0010*/  S2R R4, SR_TID.X ;  /* 0x0000000000047919 */ /* 0x000e2e0000002100 */
[----:B------:R-:W1:Y:S01]  /*0020*/  LDC.64 R2, c[0x0][0x380] ;  /* 0x0000e000ff027b82 */ /* 0x000e620000000a00 */
[----:B------:R-:W2:Y:S01]  /*0030*/  LDCU.64 UR4, c[0x0][0x358] ;  /* 0x00006b00ff0477ac */ /* 0x000ea20008000a00 */
[----:B------:R-:W3:Y:S01]  /*0040*/  S2R R7, SR_CTAID.X ;  /* 0x0000000000077919 */ /* 0x000ee20000002500 */
[----:B0-----:R-:W-:-:S02]  /*0050*/  SHF.R.U32.HI R0, RZ, 0x5, R4 ;  /* 0x00000005ff007819 */ /* 0x001fc40000011604 */
[----:B------:R-:W-:Y:S02]  /*0060*/  LOP3.LUT R4, R4, 0x1f, RZ, 0xc0, !PT ;  /* 0x0000001f04047812 */ /* 0x000fe400078ec0ff */
[----:B---3--:R-:W-:Y:S02]  /*0070*/  LEA R7, R7, R0, 0x3 ;  /* 0x0000000007077211 */ /* 0x008fe400078e18ff */
[----:B------:R-:W-:-:S03]  /*0080*/  ISETP.GT.U32.AND P0, PT, R4, 0x10, PT ;  /* 0x000000100400780c */ /* 0x000fc60003f04070 */
[----:B------:R-:W-:-:S04]  /*0090*/  IMAD R5, R7, 0x31, R4 ;  /* 0x0000003107057824 */ /* 0x000fc800078e0204 */
[----:B-1----:R-:W-:-:S04]  /*00a0*/  IMAD.WIDE R2, R5, 0x4, R2 ;  /* 0x0000000405027825 */ /* 0x002fc800078e0202 */
[----:B------:R-:W-:Y:S01]  /*00b0*/  HFMA2 R5, -RZ, RZ, 0, 0 ;  /* 0x00000000ff057431 */ /* 0x000fe200000001ff */
[----:B--2---:R-:W2:Y:S05]  /*00c0*/  LDG.E.CONSTANT R0, desc[UR4][R2.64] ;  /* 0x0000000402007981 */ /* 0x004eaa000c1e9900 */
[----:B------:R-:W2:Y:S01]  /*00d0*/  @!P0 LDG.E.CONSTANT R5, desc[UR4][R2.64+0x80] ;  /* 0x0000800402058981 */ /* 0x000ea2000c1e9900 */
[----:B------:R-:W-:Y:S01]  /*00e0*/  ISETP.NE.AND P0, PT, R4, RZ, PT ;  /* 0x000000ff0400720c */ /* 0x000fe20003f05270 */
[----:B--2---:R-:W-:-:S05]  /*00f0*/  FADD R0, R0, R5 ;  /* 0x0000000500007221 */ /* 0x004fca0000000000 */
[----:B------:R-:W0:Y:S02]  /*0100*/  SHFL.BFLY PT, R5, R0, 0x10, 0x1f ;  /* 0x0e001f0000057f89 */ /* 0x000e2400000e0000 */
[----:B0-----:R-:W-:-:S05]  /*0110*/  FADD R5, R0, R5 ;  /* 0x0000000500057221 */ /* 0x001fca0000000000 */
[----:B------:R-:W0:Y:S02]  /*0120*/  SHFL.BFLY PT, R6, R5, 0x8, 0x1f ;  /* 0x0d001f0005067f89 */ /* 0x000e2400000e0000 */
[----:B0-----:R-:W-:-:S05]  /*0130*/  FADD R6, R5, R6 ;  /* 0x0000000605067221 */ /* 0x001fca0000000000 */
[----:B------:R-:W0:Y:S02]  /*0140*/  SHFL.BFLY PT, R9, R6, 0x4, 0x1f ;  /* 0x0c801f0006097f89 */ /* 0x000e2400000e0000 */
[----:B0-----:R-:W-:-:S05]  /*0150*/  FADD R9, R6, R9 ;  /* 0x0000000906097221 */ /* 0x001fca0000000000 */
[----:B------:R-:W0:Y:S02]  /*0160*/  SHFL.BFLY PT, R8, R9, 0x2, 0x1f ;  /* 0x0c401f0009087f89 */ /* 0x000e2400000e0000 */
[----:B0-----:R-:W-:-:S05]  /*0170*/  FADD R8, R9, R8 ;  /* 0x0000000809087221 */ /* 0x001fca0000000000 */
[----:B------:R-:W0:Y:S02]  /*0180*/  SHFL.BFLY PT, R11, R8, 0x1, 0x1f ;  /* 0x0c201f00080b7f89 */ /* 0x000e2400000e0000 */
[----:B0-----:R-:W-:Y:S01]  /*0190*/  FADD R11, R8, R11 ;  /* 0x0000000b080b7221 */ /* 0x001fe20000000000 */
[----:B------:R-:W-:Y:S06]  /*01a0*/  @P0 EXIT ;  /* 0x000000000000094d */ /* 0x000fec0003800000 */
[----:B------:R-:W0:Y:S01]  /*01b0*/  F2F.F64.F32 R2, R11 ;  /* 0x0000000b00027310 */ /* 0x000e220000201800 */
[----:B------:R-:W1:Y:S01]  /*01c0*/  LDC.64 R4, c[0x0][0x388] ;  /* 0x0000e200ff047b82 */ /* 0x000e620000000a00 */
[----:B------:R-:W-:Y:S01]  /*01d0*/  UMOV UR6, 0xa72f0539 ;  /* 0xa72f053900067882 */ /* 0x000fe20000000000 */
[----:B------:R-:W-:Y:S02]  /*01e0*/  UMOV UR7, 0x3f94e5e0 ;  /* 0x3f94e5e000077882 */ /* 0x000fe40000000000 */
[----:B0-----:R-:W-:-:S10]  /*01f0*/  DMUL R2, R2, UR6 ;  /* 0x0000000602027c28 */ /* 0x001fd40008000000 */
[----:B------:R-:W0:Y:S01]  /*0200*/  F2F.F32.F64 R3, R2 ;  /* 0x0000000200037310 */ /* 0x000e220000301000 */
[----:B-1----:R-:W-:-:S05]  /*0210*/  IMAD.WIDE R4, R7, 0x4, R4 ;  /* 0x0000000407047825 */ /* 0x002fca00078e0204 */
[----:B0-----:R-:W-:Y:S01]  /*0220*/  STG.E desc[UR4][R4.64], R3 ;  /* 0x0000000304007986 */ /* 0x001fe2000c101904 */
[----:B------:R-:W-:Y:S05]  /*0230*/  EXIT ;  /* 0x000000000000794d */ /* 0x000fea0003800000 */
.L_x_0:
[----:B------:R-:W-:-:S00]  /*0240*/  BRA `(.L_x_0) ;  /* 0xfffffffc00fc7947 */ /* 0x000fc0000383ffff */
[----:B------:R-:W-:-:S00]  /*0250*/  NOP ;  /* 0x0000000000007918 */ /* 0x000fc00000000000 */
        /* <DEDUP_REMOVED lines=10> */
.L_x_1:


//--------------------- .nv.shared.reserved.0     --------------------------
	.section	.nv.shared.reserved.0,"aw",@nobits
	.weak		__nv_reservedSMEM_offset_0_alias
	.size		__nv_reservedSMEM_offset_0_alias, 0, 64
	.other		__nv_reservedSMEM_offset_0_alias,@"STO_CUDA_RESERVED_SHARED STV_DEFAULT"
__nv_reservedSMEM_offset_0_alias:
	.zero		0
	.zero		64


//--------------------- .nv.constant0.default_function_kernel0 --------------------------
	.section	.nv.constant0.default_function_kernel0,"a",@progbits
	.sectionflags	@""
	.align	4
.nv.constant0.default_function_kernel0:
	.zero		912


//--------------------- SYMBOLS --------------------------

	.type		.nv.reservedSmem.offset0,@object
	.size		.nv.reservedSmem.offset0,0x4
